//
// Generated by NVIDIA NVVM Compiler
//
// Compiler Build ID: CL-36424714
// Cuda compilation tools, release 13.0, V13.0.88
// Based on NVVM 20.0.0
//

.version 9.0
.target sm_100
.address_size 64

	// .globl	_Z9addmatrixPiS_S_i

.visible .entry _Z9addmatrixPiS_S_i(
	.param .u64 .ptr .align 1 _Z9addmatrixPiS_S_i_param_0,
	.param .u64 .ptr .align 1 _Z9addmatrixPiS_S_i_param_1,
	.param .u64 .ptr .align 1 _Z9addmatrixPiS_S_i_param_2,
	.param .u32 _Z9addmatrixPiS_S_i_param_3
)
{
	.reg .pred 	%p<2>;
	.reg .b32 	%r<10>;
	.reg .b64 	%rd<11>;

	ld.param.u64 	%rd1, [_Z9addmatrixPiS_S_i_param_0];
	ld.param.u64 	%rd2, [_Z9addmatrixPiS_S_i_param_1];
	ld.param.u64 	%rd3, [_Z9addmatrixPiS_S_i_param_2];
	ld.param.u32 	%r2, [_Z9addmatrixPiS_S_i_param_3];
	mov.u32 	%r3, %ctaid.x;
	mov.u32 	%r4, %ntid.x;
	mov.u32 	%r5, %tid.x;
	mad.lo.s32 	%r1, %r3, %r4, %r5;
	mul.lo.s32 	%r6, %r2, %r2;
	setp.ge.s32 	%p1, %r1, %r6;
	@%p1 bra 	$L__BB0_2;
	cvta.to.global.u64 	%rd4, %rd1;
	cvta.to.global.u64 	%rd5, %rd2;
	cvta.to.global.u64 	%rd6, %rd3;
	mul.wide.s32 	%rd7, %r1, 4;
	add.s64 	%rd8, %rd4, %rd7;
	ld.global.u32 	%r7, [%rd8];
	add.s64 	%rd9, %rd5, %rd7;
	ld.global.u32 	%r8, [%rd9];
	add.s32 	%r9, %r8, %r7;
	add.s64 	%rd10, %rd6, %rd7;
	st.global.u32 	[%rd10], %r9;
$L__BB0_2:
	ret;

}


// ===== COMPILED SASS (sm_100) =====

	.target	sm_100

	.elftype	@"ET_EXEC"


//--------------------- .note.nv.tkinfo           --------------------------
	.section	.note.nv.tkinfo,"",@"SHT_NOTE"
	.sectionflags	@"SHF_NOTE_NV_TKINFO"
	.tkinfo
        /*0018*/ 	.word	0x00000002
        /*0030*/ 	.string	""
        /*0030*/ 	.string	"ptxas"
        /*0030*/ 	.string	"Cuda compilation tools, release 13.0, V13.0.88"
        /*0030*/ 	.string	"Build cuda_13.0.r13.0/compiler.36424714_0"
        /*0030*/ 	.string	"-arch sm_100 -m 64 "



//--------------------- .note.nv.cuinfo           --------------------------
	.section	.note.nv.cuinfo,"",@"SHT_NOTE"
	.sectionflags	@"SHF_NOTE_NV_CUINFO"
        /*0018*/ 	.short	0x0002
        /*001a*/ 	.short	0x0064
        /*001c*/ 	.short	0x0082
	.zero		2


//--------------------- .nv.info                  --------------------------
	.section	.nv.info,"",@"SHT_CUDA_INFO"
	.align	4


	//----- nvinfo : EIATTR_REGCOUNT
	.align		4
        /*0000*/ 	.byte	0x04, 0x2f
        /*0002*/ 	.short	(.L_1 - .L_0)
	.align		4
.L_0:
        /*0004*/ 	.word	index@(_Z9addmatrixPiS_S_i)
        /*0008*/ 	.word	0x0000000c


	//----- nvinfo : EIATTR_FRAME_SIZE
	.align		4
.L_1:
        /*000c*/ 	.byte	0x04, 0x11
        /*000e*/ 	.short	(.L_3 - .L_2)
	.align		4
.L_2:
        /*0010*/ 	.word	index@(_Z9addmatrixPiS_S_i)
        /*0014*/ 	.word	0x00000000


	//----- nvinfo : EIATTR_MIN_STACK_SIZE
	.align		4
.L_3:
        /*0018*/ 	.byte	0x04, 0x12
        /*001a*/ 	.short	(.L_5 - .L_4)
	.align		4
.L_4:
        /*001c*/ 	.word	index@(_Z9addmatrixPiS_S_i)
        /*0020*/ 	.word	0x00000000
.L_5:


//--------------------- .nv.compat                --------------------------
	.section	.nv.compat,"",@"SHT_CUDA_COMPAT_INFO"
	.align	4
        /*0000*/ 	.byte	0x02, 0x09, 0x00, 0x00, 0x02, 0x02, 0x01, 0x00, 0x02, 0x05, 0x05, 0x00, 0x03, 0x07, 0x01, 0x01
        /*0010*/ 	.byte	0x02, 0x03, 0x00, 0x00, 0x02, 0x06, 0x01, 0x00, 0x04, 0x0b, 0x08, 0x00, 0x09, 0x00, 0x00, 0x00
        /*0020*/ 	.byte	0x00, 0x00, 0x00, 0x00


//--------------------- .nv.info._Z9addmatrixPiS_S_i --------------------------
	.section	.nv.info._Z9addmatrixPiS_S_i,"",@"SHT_CUDA_INFO"
	.sectionflags	@""
	.align	4


	//----- nvinfo : EIATTR_CUDA_API_VERSION
	.align		4
        /*0000*/ 	.byte	0x04, 0x37
        /*0002*/ 	.short	(.L_7 - .L_6)
.L_6:
        /*0004*/ 	.word	0x00000082


	//----- nvinfo : EIATTR_KPARAM_INFO
	.align		4
.L_7:
        /*0008*/ 	.byte	0x04, 0x17
        /*000a*/ 	.short	(.L_9 - .L_8)
.L_8:
        /*000c*/ 	.word	0x00000000
        /*0010*/ 	.short	0x0003
        /*0012*/ 	.short	0x0018
        /*0014*/ 	.byte	0x00, 0xf0, 0x11, 0x00


	//----- nvinfo : EIATTR_KPARAM_INFO
	.align		4
.L_9:
        /*0018*/ 	.byte	0x04, 0x17
        /*001a*/ 	.short	(.L_11 - .L_10)
.L_10:
        /*001c*/ 	.word	0x00000000
        /*0020*/ 	.short	0x0002
        /*0022*/ 	.short	0x0010
        /*0024*/ 	.byte	0x00, 0xf5, 0x21, 0x00


	//----- nvinfo : EIATTR_KPARAM_INFO
	.align		4
.L_11:
        /*0028*/ 	.byte	0x04, 0x17
        /*002a*/ 	.short	(.L_13 - .L_12)
.L_12:
        /*002c*/ 	.word	0x00000000
        /*0030*/ 	.short	0x0001
        /*0032*/ 	.short	0x0008
        /*0034*/ 	.byte	0x00, 0xf5, 0x21, 0x00


	//----- nvinfo : EIATTR_KPARAM_INFO
	.align		4
.L_13:
        /*0038*/ 	.byte	0x04, 0x17
        /*003a*/ 	.short	(.L_15 - .L_14)
.L_14:
        /*003c*/ 	.word	0x00000000
        /*0040*/ 	.short	0x0000
        /*0042*/ 	.short	0x0000
        /*0044*/ 	.byte	0x00, 0xf5, 0x21, 0x00


	//----- nvinfo : EIATTR_SPARSE_MMA_MASK
	.align		4
.L_15:
        /*0048*/ 	.byte	0x03, 0x50
        /*004a*/ 	.short	0x0000


	//----- nvinfo : EIATTR_MAXREG_COUNT
	.align		4
        /*004c*/ 	.byte	0x03, 0x1b
        /*004e*/ 	.short	0x00ff


	//----- nvinfo : EIATTR_MERCURY_ISA_VERSION
	.align		4
        /*0050*/ 	.byte	0x03, 0x5f
        /*0052*/ 	.short	0x0101


	//----- nvinfo : EIATTR_VRC_CTA_INIT_COUNT
	.align		4
        /*0054*/ 	.byte	0x02, 0x4a
	.zero		1
	.zero		1


	//----- nvinfo : EIATTR_EXIT_INSTR_OFFSETS
	.align		4
        /*0058*/ 	.byte	0x04, 0x1c
        /*005a*/ 	.short	(.L_17 - .L_16)


	//   ....[0]....
.L_16:
        /*005c*/ 	.word	0x00000080


	//   ....[1]....
        /*0060*/ 	.word	0x00000140


	//----- nvinfo : EIATTR_CBANK_PARAM_SIZE
	.align		4
.L_17:
        /*0064*/ 	.byte	0x03, 0x19
        /*0066*/ 	.short	0x001c


	//----- nvinfo : EIATTR_PARAM_CBANK
	.align		4
        /*0068*/ 	.byte	0x04, 0x0a
        /*006a*/ 	.short	(.L_19 - .L_18)
	.align		4
.L_18:
        /*006c*/ 	.word	index@(.nv.constant0._Z9addmatrixPiS_S_i)
        /*0070*/ 	.short	0x0380
        /*0072*/ 	.short	0x001c


	//----- nvinfo : EIATTR_SW_WAR
	.align		4
.L_19:
        /*0074*/ 	.byte	0x04, 0x36
        /*0076*/ 	.short	(.L_21 - .L_20)
.L_20:
        /*0078*/ 	.word	0x00000008
.L_21:


//--------------------- .nv.callgraph             --------------------------
	.section	.nv.callgraph,"",@"SHT_CUDA_CALLGRAPH"
	.align	4
	.sectionentsize	8
	.align		4
        /*0000*/ 	.word	0x00000000
	.align		4
        /*0004*/ 	.word	0xffffffff
	.align		4
        /*0008*/ 	.word	0x00000000
	.align		4
        /*000c*/ 	.word	0xfffffffe
	.align		4
        /*0010*/ 	.word	0x00000000
	.align		4
        /*0014*/ 	.word	0xfffffffd
	.align		4
        /*0018*/ 	.word	0x00000000
	.align		4
        /*001c*/ 	.word	0xfffffffc


//--------------------- .text._Z9addmatrixPiS_S_i --------------------------
	.section	.text._Z9addmatrixPiS_S_i,"ax",@progbits
	.align	128
        .global         _Z9addmatrixPiS_S_i
        .type           _Z9addmatrixPiS_S_i,@function
        .size           _Z9addmatrixPiS_S_i,(.L_x_1 - _Z9addmatrixPiS_S_i)
        .other          _Z9addmatrixPiS_S_i,@"STO_CUDA_ENTRY STV_DEFAULT"
_Z9addmatrixPiS_S_i:
.text._Z9addmatrixPiS_S_i:
[----:B------:R-:W-:Y:S01]  /*0000*/  LDC R1, c[0x0][0x37c] ;  /* 0x0000df00ff017b82 */ /* 0x000fe20000000800 */
[----:B------:R-:W0:Y:S07]  /*0010*/  S2R R0, SR_TID.X ;  /* 0x0000000000007919 */ /* 0x000e2e0000002100 */
[----:B------:R-:W0:Y:S01]  /*0020*/  S2UR UR5, SR_CTAID.X ;  /* 0x00000000000579c3 */ /* 0x000e220000002500 */
[----:B------:R-:W1:Y:S07]  /*0030*/  LDCU UR4, c[0x0][0x398] ;  /* 0x00007300ff0477ac */ /* 0x000e6e0008000800 */
[----:B------:R-:W0:Y:S01]  /*0040*/  LDC R9, c[0x0][0x360] ;  /* 0x0000d800ff097b82 */ /* 0x000e220000000800 */
[----:B-1----:R-:W-:Y:S01]  /*0050*/  UIMAD UR4, UR4, UR4, URZ ;  /* 0x00000004040472a4 */ /* 0x002fe2000f8e02ff */
[----:B0-----:R-:W-:-:S05]  /*0060*/  IMAD R9, R9, UR5, R0 ;  /* 0x0000000509097c24 */ /* 0x001fca000f8e0200 */
[----:B------:R-:W-:-:S13]  /*0070*/  ISETP.GE.AND P0, PT, R9, UR4, PT ;  /* 0x0000000409007c0c */ /* 0x000fda000bf06270 */
[----:B------:R-:W-:Y:S05]  /*0080*/  @P0 EXIT ;  /* 0x000000000000094d */ /* 0x000fea0003800000 */
[----:B------:R-:W0:Y:S01]  /*0090*/  LDC.64 R2, c[0x0][0x380] ;  /* 0x0000e000ff027b82 */ /* 0x000e220000000a00 */
[----:B------:R-:W1:Y:S07]  /*00a0*/  LDCU.64 UR4, c[0x0][0x358] ;  /* 0x00006b00ff0477ac */ /* 0x000e6e0008000a00 */
[----:B------:R-:W2:Y:S08]  /*00b0*/  LDC.64 R4, c[0x0][0x388] ;  /* 0x0000e200ff047b82 */ /* 0x000eb00000000a00 */
[----:B------:R-:W3:Y:S01]  /*00c0*/  LDC.64 R6, c[0x0][0x390] ;  /* 0x0000e400ff067b82 */ /* 0x000ee20000000a00 */
[----:B0-----:R-:W-:-:S06]  /*00d0*/  IMAD.WIDE R2, R9, 0x4, R2 ;  /* 0x0000000409027825 */ /* 0x001fcc00078e0202 */
[----:B-1----:R-:W4:Y:S01]  /*00e0*/  LDG.E R2, desc[UR4][R2.64] ;  /* 0x0000000402027981 */ /* 0x002f22000c1e1900 */
[----:B--2---:R-:W-:-:S06]  /*00f0*/  IMAD.WIDE R4, R9, 0x4, R4 ;  /* 0x0000000409047825 */ /* 0x004fcc00078e0204 */
[----:B------:R-:W4:Y:S01]  /*0100*/  LDG.E R5, desc[UR4][R4.64] ;  /* 0x0000000404057981 */ /* 0x000f22000c1e1900 */
[----:B---3--:R-:W-:Y:S01]  /*0110*/  IMAD.WIDE R6, R9, 0x4, R6 ;  /* 0x0000000409067825 */ /* 0x008fe200078e0206 */
[----:B----4-:R-:W-:-:S05]  /*0120*/  IADD3 R9, PT, PT, R2, R5, RZ ;  /* 0x0000000502097210 */ /* 0x010fca0007ffe0ff */
[----:B------:R-:W-:Y:S01]  /*0130*/  STG.E desc[UR4][R6.64], R9 ;  /* 0x0000000906007986 */ /* 0x000fe2000c101904 */
[----:B------:R-:W-:Y:S05]  /*0140*/  EXIT ;  /* 0x000000000000794d */ /* 0x000fea0003800000 */
.L_x_0:
[----:B------:R-:W-:-:S00]  /*0150*/  BRA `(.L_x_0) ;  /* 0xfffffffc00fc7947 */ /* 0x000fc0000383ffff */
[----:B------:R-:W-:-:S00]  /*0160*/  NOP ;  /* 0x0000000000007918 */ /* 0x000fc00000000000 */
        /* <DEDUP_REMOVED lines=9> */
.L_x_1:


//--------------------- .nv.shared.reserved.0     --------------------------
	.section	.nv.shared.reserved.0,"aw",@nobits
	.weak		__nv_reservedSMEM_offset_0_alias
	.size		__nv_reservedSMEM_offset_0_alias, 0, 64
	.other		__nv_reservedSMEM_offset_0_alias,@"STO_CUDA_RESERVED_SHARED STV_DEFAULT"
__nv_reservedSMEM_offset_0_alias:
	.zero		0
	.zero		64


//--------------------- .nv.constant0._Z9addmatrixPiS_S_i --------------------------
	.section	.nv.constant0._Z9addmatrixPiS_S_i,"a",@progbits
	.sectionflags	@""
	.align	4
.nv.constant0._Z9addmatrixPiS_S_i:
	.zero		924


//--------------------- SYMBOLS --------------------------

	.type		.nv.reservedSmem.offset0,@object
	.size		.nv.reservedSmem.offset0,0x4
